//
// Generated by NVIDIA NVVM Compiler
//
// Compiler Build ID: CL-36424714
// Cuda compilation tools, release 13.0, V13.0.88
// Based on NVVM 20.0.0
//

.version 9.0
.target sm_100
.address_size 64

	// .globl	_Z9helloCUDAv
.extern .func  (.param .b32 func_retval0) vprintf
(
	.param .b64 vprintf_param_0,
	.param .b64 vprintf_param_1
)
;
.global .align 1 .b8 $str[22] = {72, 101, 108, 108, 111, 32, 102, 114, 111, 109, 32, 116, 104, 114, 101, 97, 100, 32, 37, 100, 10};

.visible .entry _Z9helloCUDAv()
{
	.local .align 8 .b8 	__local_depot0[8];
	.reg .b64 	%SP;
	.reg .b64 	%SPL;
	.reg .b32 	%r<4>;
	.reg .b64 	%rd<5>;

	mov.u64 	%SPL, __local_depot0;
	cvta.local.u64 	%SP, %SPL;
	add.u64 	%rd1, %SP, 0;
	add.u64 	%rd2, %SPL, 0;
	mov.u32 	%r1, %tid.x;
	st.local.u32 	[%rd2], %r1;
	mov.u64 	%rd3, $str;
	cvta.global.u64 	%rd4, %rd3;
	{ // callseq 0, 0
	.param .b64 param0;
	st.param.b64 	[param0], %rd4;
	.param .b64 param1;
	st.param.b64 	[param1], %rd1;
	.param .b32 retval0;
	call.uni (retval0), 
	vprintf, 
	(
	param0, 
	param1
	);
	ld.param.b32 	%r2, [retval0];
	} // callseq 0
	ret;

}


// ===== COMPILED SASS (sm_100) =====

	.target	sm_100

	.elftype	@"ET_EXEC"


//--------------------- .note.nv.tkinfo           --------------------------
	.section	.note.nv.tkinfo,"",@"SHT_NOTE"
	.sectionflags	@"SHF_NOTE_NV_TKINFO"
	.tkinfo
        /*0018*/ 	.word	0x00000002
        /*0030*/ 	.string	""
        /*0030*/ 	.string	"ptxas"
        /*0030*/ 	.string	"Cuda compilation tools, release 13.0, V13.0.88"
        /*0030*/ 	.string	"Build cuda_13.0.r13.0/compiler.36424714_0"
        /*0030*/ 	.string	"-arch sm_100 -m 64 "



//--------------------- .note.nv.cuinfo           --------------------------
	.section	.note.nv.cuinfo,"",@"SHT_NOTE"
	.sectionflags	@"SHF_NOTE_NV_CUINFO"
        /*0018*/ 	.short	0x0002
        /*001a*/ 	.short	0x0064
        /*001c*/ 	.short	0x0082
	.zero		2


//--------------------- .nv.info                  --------------------------
	.section	.nv.info,"",@"SHT_CUDA_INFO"
	.align	4


	//----- nvinfo : EIATTR_REGCOUNT
	.align		4
        /*0000*/ 	.byte	0x04, 0x2f
        /*0002*/ 	.short	(.L_2 - .L_1)
	.align		4
.L_1:
        /*0004*/ 	.word	index@(_Z9helloCUDAv)
        /*0008*/ 	.word	0x00000018


	//----- nvinfo : EIATTR_FRAME_SIZE
	.align		4
.L_2:
        /*000c*/ 	.byte	0x04, 0x11
        /*000e*/ 	.short	(.L_4 - .L_3)
	.align		4
.L_3:
        /*0010*/ 	.word	index@(_Z9helloCUDAv)
        /*0014*/ 	.word	0x00000008


	//----- nvinfo : EIATTR_MIN_STACK_SIZE
	.align		4
.L_4:
        /*0018*/ 	.byte	0x04, 0x12
        /*001a*/ 	.short	(.L_6 - .L_5)
	.align		4
.L_5:
        /*001c*/ 	.word	index@(_Z9helloCUDAv)
        /*0020*/ 	.word	0x00000008
.L_6:


//--------------------- .nv.compat                --------------------------
	.section	.nv.compat,"",@"SHT_CUDA_COMPAT_INFO"
	.align	4
        /*0000*/ 	.byte	0x02, 0x09, 0x00, 0x00, 0x02, 0x02, 0x01, 0x00, 0x02, 0x05, 0x05, 0x00, 0x03, 0x07, 0x01, 0x01
        /*0010*/ 	.byte	0x02, 0x03, 0x00, 0x00, 0x02, 0x06, 0x01, 0x00, 0x04, 0x0b, 0x08, 0x00, 0x09, 0x00, 0x00, 0x00
        /*0020*/ 	.byte	0x00, 0x00, 0x00, 0x00


//--------------------- .nv.info._Z9helloCUDAv    --------------------------
	.section	.nv.info._Z9helloCUDAv,"",@"SHT_CUDA_INFO"
	.sectionflags	@""
	.align	4


	//----- nvinfo : EIATTR_CUDA_API_VERSION
	.align		4
        /*0000*/ 	.byte	0x04, 0x37
        /*0002*/ 	.short	(.L_8 - .L_7)
.L_7:
        /*0004*/ 	.word	0x00000082


	//----- nvinfo : EIATTR_SPARSE_MMA_MASK
	.align		4
.L_8:
        /*0008*/ 	.byte	0x03, 0x50
        /*000a*/ 	.short	0x0000


	//----- nvinfo : EIATTR_MAXREG_COUNT
	.align		4
        /*000c*/ 	.byte	0x03, 0x1b
        /*000e*/ 	.short	0x00ff


	//----- nvinfo : EIATTR_EXTERNS
	.align		4
        /*0010*/ 	.byte	0x04, 0x0f
        /*0012*/ 	.short	(.L_10 - .L_9)


	//   ....[0]....
	.align		4
.L_9:
        /*0014*/ 	.word	index@(vprintf)


	//----- nvinfo : EIATTR_MERCURY_ISA_VERSION
	.align		4
.L_10:
        /*0018*/ 	.byte	0x03, 0x5f
        /*001a*/ 	.short	0x0101


	//----- nvinfo : EIATTR_VRC_CTA_INIT_COUNT
	.align		4
        /*001c*/ 	.byte	0x02, 0x4a
	.zero		1
	.zero		1


	//----- nvinfo : EIATTR_SYSCALL_OFFSETS
	.align		4
        /*0020*/ 	.byte	0x04, 0x46
        /*0022*/ 	.short	(.L_12 - .L_11)


	//   ....[0]....
.L_11:
        /*0024*/ 	.word	0x000000e0


	//----- nvinfo : EIATTR_EXIT_INSTR_OFFSETS
	.align		4
.L_12:
        /*0028*/ 	.byte	0x04, 0x1c
        /*002a*/ 	.short	(.L_14 - .L_13)


	//   ....[0]....
.L_13:
        /*002c*/ 	.word	0x000000f0


	//----- nvinfo : EIATTR_SW_WAR
	.align		4
.L_14:
        /*0030*/ 	.byte	0x04, 0x36
        /*0032*/ 	.short	(.L_16 - .L_15)
.L_15:
        /*0034*/ 	.word	0x00000008
.L_16:


//--------------------- .nv.callgraph             --------------------------
	.section	.nv.callgraph,"",@"SHT_CUDA_CALLGRAPH"
	.align	4
	.sectionentsize	8
	.align		4
        /*0000*/ 	.word	0x00000000
	.align		4
        /*0004*/ 	.word	0xffffffff
	.align		4
        /*0008*/ 	.word	index@(_Z9helloCUDAv)
	.align		4
        /*000c*/ 	.word	index@(vprintf)
	.align		4
        /*0010*/ 	.word	0x00000000
	.align		4
        /*0014*/ 	.word	0xfffffffe
	.align		4
        /*0018*/ 	.word	0x00000000
	.align		4
        /*001c*/ 	.word	0xfffffffd
	.align		4
        /*0020*/ 	.word	0x00000000
	.align		4
        /*0024*/ 	.word	0xfffffffc


//--------------------- .nv.constant4             --------------------------
	.section	.nv.constant4,"a",@progbits
	.align	8
	.align		8
.nv.constant4:
        /*0000*/ 	.dword	vprintf
	.align		8
        /*0008*/ 	.dword	$str


//--------------------- .text._Z9helloCUDAv       --------------------------
	.section	.text._Z9helloCUDAv,"ax",@progbits
	.align	128
        .global         _Z9helloCUDAv
        .type           _Z9helloCUDAv,@function
        .size           _Z9helloCUDAv,(.L_x_2 - _Z9helloCUDAv)
        .other          _Z9helloCUDAv,@"STO_CUDA_ENTRY STV_DEFAULT"
_Z9helloCUDAv:
.text._Z9helloCUDAv:
[----:B------:R-:W0:Y:S01]  /*0000*/  LDC R1, c[0x0][0x37c] ;  /* 0x0000df00ff017b82 */ /* 0x000e220000000800 */
[----:B------:R-:W1:Y:S01]  /*0010*/  S2R R8, SR_TID.X ;  /* 0x0000000000087919 */ /* 0x000e620000002100 */
[----:B0-----:R-:W-:Y:S01]  /*0020*/  VIADD R1, R1, 0xfffffff8 ;  /* 0xfffffff801017836 */ /* 0x001fe20000000000 */
[----:B------:R-:W-:Y:S01]  /*0030*/  MOV R0, 0x0 ;  /* 0x0000000000007802 */ /* 0x000fe20000000f00 */
[----:B------:R-:W0:Y:S04]  /*0040*/  LDCU UR4, c[0x0][0x2f8] ;  /* 0x00005f00ff0477ac */ /* 0x000e280008000800 */
[----:B------:R2:W3:Y:S01]  /*0050*/  LDC.64 R2, c[0x4][R0] ;  /* 0x0100000000027b82 */ /* 0x0004e20000000a00 */
[----:B------:R-:W4:Y:S01]  /*0060*/  LDCU.64 UR6, c[0x4][0x8] ;  /* 0x01000100ff0677ac */ /* 0x000f220008000a00 */
[----:B------:R-:W5:Y:S01]  /*0070*/  LDCU UR5, c[0x0][0x2fc] ;  /* 0x00005f80ff0577ac */ /* 0x000f620008000800 */
[----:B0-----:R-:W-:Y:S01]  /*0080*/  IADD3 R6, P0, PT, R1, UR4, RZ ;  /* 0x0000000401067c10 */ /* 0x001fe2000ff1e0ff */
[----:B----4-:R-:W-:Y:S01]  /*0090*/  IMAD.U32 R4, RZ, RZ, UR6 ;  /* 0x00000006ff047e24 */ /* 0x010fe2000f8e00ff */
[----:B------:R-:W-:-:S03]  /*00a0*/  MOV R5, UR7 ;  /* 0x0000000700057c02 */ /* 0x000fc60008000f00 */
[----:B-----5:R-:W-:Y:S01]  /*00b0*/  IMAD.X R7, RZ, RZ, UR5, P0 ;  /* 0x00000005ff077e24 */ /* 0x020fe200080e06ff */
[----:B-1----:R2:W-:Y:S07]  /*00c0*/  STL [R1], R8 ;  /* 0x0000000801007387 */ /* 0x0025ee0000100800 */
[----:B------:R-:W-:-:S07]  /*00d0*/  LEPC R20, `(.L_x_0) ;  /* 0x000000001014794e */ /* 0x000fce0000000000 */
[----:B--23--:R-:W-:Y:S05]  /*00e0*/  CALL.ABS.NOINC R2 ;  /* 0x0000000002007343 */ /* 0x00cfea0003c00000 */
.L_x_0:
[----:B------:R-:W-:Y:S05]  /*00f0*/  EXIT ;  /* 0x000000000000794d */ /* 0x000fea0003800000 */
.L_x_1:
[----:B------:R-:W-:-:S00]  /*0100*/  BRA `(.L_x_1) ;  /* 0xfffffffc00fc7947 */ /* 0x000fc0000383ffff */
[----:B------:R-:W-:-:S00]  /*0110*/  NOP ;  /* 0x0000000000007918 */ /* 0x000fc00000000000 */
        /* <DEDUP_REMOVED lines=14> */
.L_x_2:


//--------------------- .nv.global.init           --------------------------
	.section	.nv.global.init,"aw",@progbits
.nv.global.init:
	.type		$str,@object
	.size		$str,(.L_0 - $str)
$str:
        /*0000*/ 	.byte	0x48, 0x65, 0x6c, 0x6c, 0x6f, 0x20, 0x66, 0x72, 0x6f, 0x6d, 0x20, 0x74, 0x68, 0x72, 0x65, 0x61
        /*0010*/ 	.byte	0x64, 0x20, 0x25, 0x64, 0x0a, 0x00
.L_0:


//--------------------- .nv.shared.reserved.0     --------------------------
	.section	.nv.shared.reserved.0,"aw",@nobits
	.weak		__nv_reservedSMEM_offset_0_alias
	.size		__nv_reservedSMEM_offset_0_alias, 0, 64
	.other		__nv_reservedSMEM_offset_0_alias,@"STO_CUDA_RESERVED_SHARED STV_DEFAULT"
__nv_reservedSMEM_offset_0_alias:
	.zero		0
	.zero		64


//--------------------- .nv.constant0._Z9helloCUDAv --------------------------
	.section	.nv.constant0._Z9helloCUDAv,"a",@progbits
	.sectionflags	@""
	.align	4
.nv.constant0._Z9helloCUDAv:
	.zero		896


//--------------------- SYMBOLS --------------------------

	.type		.nv.reservedSmem.offset0,@object
	.size		.nv.reservedSmem.offset0,0x4
	.type		vprintf,@function
